//
// Generated by NVIDIA NVVM Compiler
//
// Compiler Build ID: CL-36424714
// Cuda compilation tools, release 13.0, V13.0.88
// Based on NVVM 20.0.0
//

.version 9.0
.target sm_100
.address_size 64

	// .globl	_Z6KernelPiS_S_S_i
.extern .func __assertfail
(
	.param .b64 __assertfail_param_0,
	.param .b64 __assertfail_param_1,
	.param .b32 __assertfail_param_2,
	.param .b64 __assertfail_param_3,
	.param .b64 __assertfail_param_4
)
;
.global .align 1 .b8 __unnamed_1[45] = {118, 111, 105, 100, 32, 75, 101, 114, 110, 101, 108, 40, 105, 110, 116, 32, 42, 44, 32, 105, 110, 116, 32, 42, 44, 32, 105, 110, 116, 32, 42, 44, 32, 105, 110, 116, 32, 42, 44, 32, 105, 110, 116, 41};
.global .align 1 .b8 $str[12] = {100, 105, 109, 32, 61, 61, 32, 115, 105, 122, 101};
.global .align 1 .b8 $str$1[27] = {47, 116, 109, 112, 47, 115, 97, 115, 115, 95, 99, 117, 95, 95, 108, 54, 57, 52, 50, 102, 53, 47, 107, 46, 99, 117};

.visible .entry _Z6KernelPiS_S_S_i(
	.param .u64 .ptr .align 1 _Z6KernelPiS_S_S_i_param_0,
	.param .u64 .ptr .align 1 _Z6KernelPiS_S_S_i_param_1,
	.param .u64 .ptr .align 1 _Z6KernelPiS_S_S_i_param_2,
	.param .u64 .ptr .align 1 _Z6KernelPiS_S_S_i_param_3,
	.param .u32 _Z6KernelPiS_S_S_i_param_4
)
{
	.reg .pred 	%p<2>;
	.reg .b32 	%r<10>;
	.reg .b64 	%rd<20>;

	ld.param.u64 	%rd1, [_Z6KernelPiS_S_S_i_param_0];
	ld.param.u64 	%rd2, [_Z6KernelPiS_S_S_i_param_1];
	ld.param.u64 	%rd3, [_Z6KernelPiS_S_S_i_param_2];
	ld.param.u64 	%rd4, [_Z6KernelPiS_S_S_i_param_3];
	ld.param.u32 	%r2, [_Z6KernelPiS_S_S_i_param_4];
	mov.u32 	%r1, %ntid.x;
	mov.u32 	%r3, %nctaid.x;
	mul.lo.s32 	%r4, %r1, %r3;
	setp.eq.s32 	%p1, %r4, %r2;
	@%p1 bra 	$L__BB0_2;
	mov.u64 	%rd5, $str;
	cvta.global.u64 	%rd6, %rd5;
	mov.u64 	%rd7, $str$1;
	cvta.global.u64 	%rd8, %rd7;
	mov.u64 	%rd9, __unnamed_1;
	cvta.global.u64 	%rd10, %rd9;
	{ // callseq 0, 0
	.param .b64 param0;
	st.param.b64 	[param0], %rd6;
	.param .b64 param1;
	st.param.b64 	[param1], %rd8;
	.param .b32 param2;
	st.param.b32 	[param2], 37;
	.param .b64 param3;
	st.param.b64 	[param3], %rd10;
	.param .b64 param4;
	st.param.b64 	[param4], 1;
	call.uni 
	__assertfail, 
	(
	param0, 
	param1, 
	param2, 
	param3, 
	param4
	);
	} // callseq 0
$L__BB0_2:
	cvta.to.global.u64 	%rd11, %rd1;
	cvta.to.global.u64 	%rd12, %rd4;
	cvta.to.global.u64 	%rd13, %rd2;
	cvta.to.global.u64 	%rd14, %rd3;
	mov.u32 	%r6, %tid.x;
	mov.u32 	%r7, %ctaid.x;
	mad.lo.s32 	%r8, %r1, %r7, %r6;
	shr.u32 	%r9, %r6, 5;
	// begin inline asm
	mov.u32  %r5,  %laneid;
	// end inline asm
	mul.wide.s32 	%rd15, %r8, 4;
	add.s64 	%rd16, %rd11, %rd15;
	st.global.u32 	[%rd16], %r6;
	add.s64 	%rd17, %rd12, %rd15;
	st.global.u32 	[%rd17], %r7;
	add.s64 	%rd18, %rd13, %rd15;
	st.global.u32 	[%rd18], %r9;
	add.s64 	%rd19, %rd14, %rd15;
	st.global.u32 	[%rd19], %r5;
	ret;

}


// ===== COMPILED SASS (sm_100) =====

	.target	sm_100

	.elftype	@"ET_EXEC"


//--------------------- .note.nv.tkinfo           --------------------------
	.section	.note.nv.tkinfo,"",@"SHT_NOTE"
	.sectionflags	@"SHF_NOTE_NV_TKINFO"
	.tkinfo
        /*0018*/ 	.word	0x00000002
        /*0030*/ 	.string	""
        /*0030*/ 	.string	"ptxas"
        /*0030*/ 	.string	"Cuda compilation tools, release 13.0, V13.0.88"
        /*0030*/ 	.string	"Build cuda_13.0.r13.0/compiler.36424714_0"
        /*0030*/ 	.string	"-arch sm_100 -m 64 "



//--------------------- .note.nv.cuinfo           --------------------------
	.section	.note.nv.cuinfo,"",@"SHT_NOTE"
	.sectionflags	@"SHF_NOTE_NV_CUINFO"
        /*0018*/ 	.short	0x0002
        /*001a*/ 	.short	0x0064
        /*001c*/ 	.short	0x0082
	.zero		2


//--------------------- .nv.info                  --------------------------
	.section	.nv.info,"",@"SHT_CUDA_INFO"
	.align	4


	//----- nvinfo : EIATTR_REGCOUNT
	.align		4
        /*0000*/ 	.byte	0x04, 0x2f
        /*0002*/ 	.short	(.L_4 - .L_3)
	.align		4
.L_3:
        /*0004*/ 	.word	index@(_Z6KernelPiS_S_S_i)
        /*0008*/ 	.word	0x00000018


	//----- nvinfo : EIATTR_FRAME_SIZE
	.align		4
.L_4:
        /*000c*/ 	.byte	0x04, 0x11
        /*000e*/ 	.short	(.L_6 - .L_5)
	.align		4
.L_5:
        /*0010*/ 	.word	index@(_Z6KernelPiS_S_S_i)
        /*0014*/ 	.word	0x00000000


	//----- nvinfo : EIATTR_MIN_STACK_SIZE
	.align		4
.L_6:
        /*0018*/ 	.byte	0x04, 0x12
        /*001a*/ 	.short	(.L_8 - .L_7)
	.align		4
.L_7:
        /*001c*/ 	.word	index@(_Z6KernelPiS_S_S_i)
        /*0020*/ 	.word	0x00000000
.L_8:


//--------------------- .nv.compat                --------------------------
	.section	.nv.compat,"",@"SHT_CUDA_COMPAT_INFO"
	.align	4
        /*0000*/ 	.byte	0x02, 0x09, 0x00, 0x00, 0x02, 0x02, 0x01, 0x00, 0x02, 0x05, 0x05, 0x00, 0x03, 0x07, 0x01, 0x01
        /*0010*/ 	.byte	0x02, 0x03, 0x00, 0x00, 0x02, 0x06, 0x01, 0x00, 0x04, 0x0b, 0x08, 0x00, 0x09, 0x00, 0x00, 0x00
        /*0020*/ 	.byte	0x00, 0x00, 0x00, 0x00


//--------------------- .nv.info._Z6KernelPiS_S_S_i --------------------------
	.section	.nv.info._Z6KernelPiS_S_S_i,"",@"SHT_CUDA_INFO"
	.sectionflags	@""
	.align	4


	//----- nvinfo : EIATTR_CUDA_API_VERSION
	.align		4
        /*0000*/ 	.byte	0x04, 0x37
        /*0002*/ 	.short	(.L_10 - .L_9)
.L_9:
        /*0004*/ 	.word	0x00000082


	//----- nvinfo : EIATTR_KPARAM_INFO
	.align		4
.L_10:
        /*0008*/ 	.byte	0x04, 0x17
        /*000a*/ 	.short	(.L_12 - .L_11)
.L_11:
        /*000c*/ 	.word	0x00000000
        /*0010*/ 	.short	0x0004
        /*0012*/ 	.short	0x0020
        /*0014*/ 	.byte	0x00, 0xf0, 0x11, 0x00


	//----- nvinfo : EIATTR_KPARAM_INFO
	.align		4
.L_12:
        /*0018*/ 	.byte	0x04, 0x17
        /*001a*/ 	.short	(.L_14 - .L_13)
.L_13:
        /*001c*/ 	.word	0x00000000
        /*0020*/ 	.short	0x0003
        /*0022*/ 	.short	0x0018
        /*0024*/ 	.byte	0x00, 0xf5, 0x21, 0x00


	//----- nvinfo : EIATTR_KPARAM_INFO
	.align		4
.L_14:
        /*0028*/ 	.byte	0x04, 0x17
        /*002a*/ 	.short	(.L_16 - .L_15)
.L_15:
        /*002c*/ 	.word	0x00000000
        /*0030*/ 	.short	0x0002
        /*0032*/ 	.short	0x0010
        /*0034*/ 	.byte	0x00, 0xf5, 0x21, 0x00


	//----- nvinfo : EIATTR_KPARAM_INFO
	.align		4
.L_16:
        /*0038*/ 	.byte	0x04, 0x17
        /*003a*/ 	.short	(.L_18 - .L_17)
.L_17:
        /*003c*/ 	.word	0x00000000
        /*0040*/ 	.short	0x0001
        /*0042*/ 	.short	0x0008
        /*0044*/ 	.byte	0x00, 0xf5, 0x21, 0x00


	//----- nvinfo : EIATTR_KPARAM_INFO
	.align		4
.L_18:
        /*0048*/ 	.byte	0x04, 0x17
        /*004a*/ 	.short	(.L_20 - .L_19)
.L_19:
        /*004c*/ 	.word	0x00000000
        /*0050*/ 	.short	0x0000
        /*0052*/ 	.short	0x0000
        /*0054*/ 	.byte	0x00, 0xf5, 0x21, 0x00


	//----- nvinfo : EIATTR_SPARSE_MMA_MASK
	.align		4
.L_20:
        /*0058*/ 	.byte	0x03, 0x50
        /*005a*/ 	.short	0x0000


	//----- nvinfo : EIATTR_MAXREG_COUNT
	.align		4
        /*005c*/ 	.byte	0x03, 0x1b
        /*005e*/ 	.short	0x00ff


	//----- nvinfo : EIATTR_EXTERNS
	.align		4
        /*0060*/ 	.byte	0x04, 0x0f
        /*0062*/ 	.short	(.L_22 - .L_21)


	//   ....[0]....
	.align		4
.L_21:
        /*0064*/ 	.word	index@(__assertfail)


	//----- nvinfo : EIATTR_MERCURY_ISA_VERSION
	.align		4
.L_22:
        /*0068*/ 	.byte	0x03, 0x5f
        /*006a*/ 	.short	0x0101


	//----- nvinfo : EIATTR_VRC_CTA_INIT_COUNT
	.align		4
        /*006c*/ 	.byte	0x02, 0x4a
	.zero		1
	.zero		1


	//----- nvinfo : EIATTR_SYSCALL_OFFSETS
	.align		4
        /*0070*/ 	.byte	0x04, 0x46
        /*0072*/ 	.short	(.L_24 - .L_23)


	//   ....[0]....
.L_23:
        /*0074*/ 	.word	0x00000170


	//----- nvinfo : EIATTR_EXIT_INSTR_OFFSETS
	.align		4
.L_24:
        /*0078*/ 	.byte	0x04, 0x1c
        /*007a*/ 	.short	(.L_26 - .L_25)


	//   ....[0]....
.L_25:
        /*007c*/ 	.word	0x00000290


	//----- nvinfo : EIATTR_CBANK_PARAM_SIZE
	.align		4
.L_26:
        /*0080*/ 	.byte	0x03, 0x19
        /*0082*/ 	.short	0x0024


	//----- nvinfo : EIATTR_PARAM_CBANK
	.align		4
        /*0084*/ 	.byte	0x04, 0x0a
        /*0086*/ 	.short	(.L_28 - .L_27)
	.align		4
.L_27:
        /*0088*/ 	.word	index@(.nv.constant0._Z6KernelPiS_S_S_i)
        /*008c*/ 	.short	0x0380
        /*008e*/ 	.short	0x0024


	//----- nvinfo : EIATTR_SW_WAR
	.align		4
.L_28:
        /*0090*/ 	.byte	0x04, 0x36
        /*0092*/ 	.short	(.L_30 - .L_29)
.L_29:
        /*0094*/ 	.word	0x00000008
.L_30:


//--------------------- .nv.callgraph             --------------------------
	.section	.nv.callgraph,"",@"SHT_CUDA_CALLGRAPH"
	.align	4
	.sectionentsize	8
	.align		4
        /*0000*/ 	.word	0x00000000
	.align		4
        /*0004*/ 	.word	0xffffffff
	.align		4
        /*0008*/ 	.word	index@(_Z6KernelPiS_S_S_i)
	.align		4
        /*000c*/ 	.word	index@(__assertfail)
	.align		4
        /*0010*/ 	.word	0x00000000
	.align		4
        /*0014*/ 	.word	0xfffffffe
	.align		4
        /*0018*/ 	.word	0x00000000
	.align		4
        /*001c*/ 	.word	0xfffffffd
	.align		4
        /*0020*/ 	.word	0x00000000
	.align		4
        /*0024*/ 	.word	0xfffffffc


//--------------------- .nv.constant4             --------------------------
	.section	.nv.constant4,"a",@progbits
	.align	8
	.align		8
.nv.constant4:
        /*0000*/ 	.dword	__assertfail
	.align		8
        /*0008*/ 	.dword	__unnamed_1
	.align		8
        /*0010*/ 	.dword	$str
	.align		8
        /*0018*/ 	.dword	$str$1


//--------------------- .text._Z6KernelPiS_S_S_i  --------------------------
	.section	.text._Z6KernelPiS_S_S_i,"ax",@progbits
	.align	128
        .global         _Z6KernelPiS_S_S_i
        .type           _Z6KernelPiS_S_S_i,@function
        .size           _Z6KernelPiS_S_S_i,(.L_x_2 - _Z6KernelPiS_S_S_i)
        .other          _Z6KernelPiS_S_S_i,@"STO_CUDA_ENTRY STV_DEFAULT"
_Z6KernelPiS_S_S_i:
.text._Z6KernelPiS_S_S_i:
[----:B------:R-:W0:Y:S01]  /*0000*/  LDC R1, c[0x0][0x37c] ;  /* 0x0000df00ff017b82 */ /* 0x000e220000000800 */
[----:B------:R-:W1:Y:S01]  /*0010*/  LDCU UR38, c[0x0][0x360] ;  /* 0x00006c00ff2677ac */ /* 0x000e620008000800 */
[----:B------:R-:W1:Y:S01]  /*0020*/  LDCU UR4, c[0x0][0x370] ;  /* 0x00006e00ff0477ac */ /* 0x000e620008000800 */
[----:B------:R-:W2:Y:S01]  /*0030*/  LDCU UR5, c[0x0][0x3a0] ;  /* 0x00007400ff0577ac */ /* 0x000ea20008000800 */
[----:B------:R-:W3:Y:S01]  /*0040*/  LDCU.64 UR36, c[0x0][0x358] ;  /* 0x00006b00ff2477ac */ /* 0x000ee20008000a00 */
[----:B-1----:R-:W-:-:S04]  /*0050*/  UIMAD UR4, UR38, UR4, URZ ;  /* 0x00000004260472a4 */ /* 0x002fc8000f8e02ff */
[----:B--2---:R-:W-:-:S09]  /*0060*/  UISETP.NE.AND UP0, UPT, UR4, UR5, UPT ;  /* 0x000000050400728c */ /* 0x004fd2000bf05270 */
[----:B---3--:R-:W-:Y:S05]  /*0070*/  BRA.U !UP0, `(.L_x_0) ;  /* 0x0000000108407547 */ /* 0x008fea000b800000 */
[----:B------:R-:W-:Y:S01]  /*0080*/  MOV R0, 0x0 ;  /* 0x0000000000007802 */ /* 0x000fe20000000f00 */
[----:B------:R-:W1:Y:S01]  /*0090*/  LDCU.64 UR4, c[0x4][0x10] ;  /* 0x01000200ff0477ac */ /* 0x000e620008000a00 */
[----:B------:R-:W-:Y:S02]  /*00a0*/  HFMA2 R12, -RZ, RZ, 0, 5.9604644775390625e-08 ;  /* 0x00000001ff0c7431 */ /* 0x000fe400000001ff */
[----:B------:R-:W-:Y:S01]  /*00b0*/  IMAD.MOV.U32 R8, RZ, RZ, 0x25 ;  /* 0x00000025ff087424 */ /* 0x000fe200078e00ff */
[----:B------:R2:W3:Y:S01]  /*00c0*/  LDC.64 R2, c[0x4][R0] ;  /* 0x0100000000027b82 */ /* 0x0004e20000000a00 */
[----:B------:R-:W4:Y:S01]  /*00d0*/  LDCU.64 UR6, c[0x4][0x18] ;  /* 0x01000300ff0677ac */ /* 0x000f220008000a00 */
[----:B------:R-:W-:Y:S01]  /*00e0*/  MOV R13, RZ ;  /* 0x000000ff000d7202 */ /* 0x000fe20000000f00 */
[----:B------:R-:W5:Y:S01]  /*00f0*/  LDCU.64 UR8, c[0x4][0x8] ;  /* 0x01000100ff0877ac */ /* 0x000f620008000a00 */
[----:B-1----:R-:W-:Y:S02]  /*0100*/  MOV R4, UR4 ;  /* 0x0000000400047c02 */ /* 0x002fe40008000f00 */
[----:B------:R-:W-:Y:S01]  /*0110*/  MOV R5, UR5 ;  /* 0x0000000500057c02 */ /* 0x000fe20008000f00 */
[----:B----4-:R-:W-:Y:S01]  /*0120*/  IMAD.U32 R6, RZ, RZ, UR6 ;  /* 0x00000006ff067e24 */ /* 0x010fe2000f8e00ff */
[----:B------:R-:W-:Y:S01]  /*0130*/  MOV R7, UR7 ;  /* 0x0000000700077c02 */ /* 0x000fe20008000f00 */
[----:B-----5:R-:W-:Y:S01]  /*0140*/  IMAD.U32 R10, RZ, RZ, UR8 ;  /* 0x00000008ff0a7e24 */ /* 0x020fe2000f8e00ff */
[----:B--2---:R-:W-:-:S07]  /*0150*/  MOV R11, UR9 ;  /* 0x00000009000b7c02 */ /* 0x004fce0008000f00 */
[----:B------:R-:W-:-:S07]  /*0160*/  LEPC R20, `(.L_x_0) ;  /* 0x000000001014794e */ /* 0x000fce0000000000 */
[----:B0--3--:R-:W-:Y:S05]  /*0170*/  CALL.ABS.NOINC R2 ;  /* 0x0000000002007343 */ /* 0x009fea0003c00000 */
.L_x_0:
[----:B------:R-:W1:Y:S01]  /*0180*/  S2R R15, SR_TID.X ;  /* 0x00000000000f7919 */ /* 0x000e620000002100 */
[----:B------:R-:W2:Y:S01]  /*0190*/  LDC.64 R2, c[0x0][0x380] ;  /* 0x0000e000ff027b82 */ /* 0x000ea20000000a00 */
[----:B------:R-:W3:Y:S01]  /*01a0*/  S2R R0, SR_CTAID.X ;  /* 0x0000000000007919 */ /* 0x000ee20000002500 */
[----:B------:R-:W4:Y:S06]  /*01b0*/  S2R R17, SR_LANEID ;  /* 0x0000000000117919 */ /* 0x000f2c0000000000 */
[----:B------:R-:W5:Y:S08]  /*01c0*/  LDC.64 R4, c[0x0][0x398] ;  /* 0x0000e600ff047b82 */ /* 0x000f700000000a00 */
[----:B------:R-:W0:Y:S08]  /*01d0*/  LDC.64 R6, c[0x0][0x388] ;  /* 0x0000e200ff067b82 */ /* 0x000e300000000a00 */
[----:B------:R-:W4:Y:S01]  /*01e0*/  LDC.64 R8, c[0x0][0x390] ;  /* 0x0000e400ff087b82 */ /* 0x000f220000000a00 */
[--C-:B-1----:R-:W-:Y:S01]  /*01f0*/  SHF.R.U32.HI R13, RZ, 0x5, R15.reuse ;  /* 0x00000005ff0d7819 */ /* 0x102fe2000001160f */
[----:B---3--:R-:W-:-:S04]  /*0200*/  IMAD R11, R0, UR38, R15 ;  /* 0x00000026000b7c24 */ /* 0x008fc8000f8e020f */
[----:B--2---:R-:W-:-:S04]  /*0210*/  IMAD.WIDE R2, R11, 0x4, R2 ;  /* 0x000000040b027825 */ /* 0x004fc800078e0202 */
[C---:B-----5:R-:W-:Y:S01]  /*0220*/  IMAD.WIDE R4, R11.reuse, 0x4, R4 ;  /* 0x000000040b047825 */ /* 0x060fe200078e0204 */
[----:B------:R-:W-:Y:S03]  /*0230*/  STG.E desc[UR36][R2.64], R15 ;  /* 0x0000000f02007986 */ /* 0x000fe6000c101924 */
[C---:B0-----:R-:W-:Y:S01]  /*0240*/  IMAD.WIDE R6, R11.reuse, 0x4, R6 ;  /* 0x000000040b067825 */ /* 0x041fe200078e0206 */
[----:B------:R-:W-:Y:S03]  /*0250*/  STG.E desc[UR36][R4.64], R0 ;  /* 0x0000000004007986 */ /* 0x000fe6000c101924 */
[----:B----4-:R-:W-:Y:S01]  /*0260*/  IMAD.WIDE R8, R11, 0x4, R8 ;  /* 0x000000040b087825 */ /* 0x010fe200078e0208 */
[----:B------:R-:W-:Y:S04]  /*0270*/  STG.E desc[UR36][R6.64], R13 ;  /* 0x0000000d06007986 */ /* 0x000fe8000c101924 */
[----:B------:R-:W-:Y:S01]  /*0280*/  STG.E desc[UR36][R8.64], R17 ;  /* 0x0000001108007986 */ /* 0x000fe2000c101924 */
[----:B------:R-:W-:Y:S05]  /*0290*/  EXIT ;  /* 0x000000000000794d */ /* 0x000fea0003800000 */
.L_x_1:
[----:B------:R-:W-:-:S00]  /*02a0*/  BRA `(.L_x_1) ;  /* 0xfffffffc00fc7947 */ /* 0x000fc0000383ffff */
[----:B------:R-:W-:-:S00]  /*02b0*/  NOP ;  /* 0x0000000000007918 */ /* 0x000fc00000000000 */
        /* <DEDUP_REMOVED lines=12> */
.L_x_2:


//--------------------- .nv.global.init           --------------------------
	.section	.nv.global.init,"aw",@progbits
.nv.global.init:
	.type		$str,@object
	.size		$str,($str$1 - $str)
$str:
        /*0000*/ 	.byte	0x64, 0x69, 0x6d, 0x20, 0x3d, 0x3d, 0x20, 0x73, 0x69, 0x7a, 0x65, 0x00
	.type		$str$1,@object
	.size		$str$1,(__unnamed_1 - $str$1)
$str$1:
        /*000c*/ 	.byte	0x2f, 0x74, 0x6d, 0x70, 0x2f, 0x73, 0x61, 0x73, 0x73, 0x5f, 0x63, 0x75, 0x5f, 0x5f, 0x6c, 0x36
        /*001c*/ 	.byte	0x39, 0x34, 0x32, 0x66, 0x35, 0x2f, 0x6b, 0x2e, 0x63, 0x75, 0x00
	.type		__unnamed_1,@object
	.size		__unnamed_1,(.L_0 - __unnamed_1)
__unnamed_1:
        /*0027*/ 	.byte	0x76, 0x6f, 0x69, 0x64, 0x20, 0x4b, 0x65, 0x72, 0x6e, 0x65, 0x6c, 0x28, 0x69, 0x6e, 0x74, 0x20
        /*0037*/ 	.byte	0x2a, 0x2c, 0x20, 0x69, 0x6e, 0x74, 0x20, 0x2a, 0x2c, 0x20, 0x69, 0x6e, 0x74, 0x20, 0x2a, 0x2c
        /*0047*/ 	.byte	0x20, 0x69, 0x6e, 0x74, 0x20, 0x2a, 0x2c, 0x20, 0x69, 0x6e, 0x74, 0x29, 0x00
.L_0:


//--------------------- .nv.shared.reserved.0     --------------------------
	.section	.nv.shared.reserved.0,"aw",@nobits
	.weak		__nv_reservedSMEM_offset_0_alias
	.size		__nv_reservedSMEM_offset_0_alias, 0, 64
	.other		__nv_reservedSMEM_offset_0_alias,@"STO_CUDA_RESERVED_SHARED STV_DEFAULT"
__nv_reservedSMEM_offset_0_alias:
	.zero		0
	.zero		64


//--------------------- .nv.constant0._Z6KernelPiS_S_S_i --------------------------
	.section	.nv.constant0._Z6KernelPiS_S_S_i,"a",@progbits
	.sectionflags	@""
	.align	4
.nv.constant0._Z6KernelPiS_S_S_i:
	.zero		932


//--------------------- SYMBOLS --------------------------

	.type		.nv.reservedSmem.offset0,@object
	.size		.nv.reservedSmem.offset0,0x4
	.type		__assertfail,@function
